//
// Generated by NVIDIA NVVM Compiler
//
// Compiler Build ID: CL-36424714
// Cuda compilation tools, release 13.0, V13.0.88
// Based on NVVM 20.0.0
//

.version 9.0
.target sm_100
.address_size 64

	// .globl	_Z22multiplyMatricesKernelPfS_S_iii

.visible .entry _Z22multiplyMatricesKernelPfS_S_iii(
	.param .u64 .ptr .align 1 _Z22multiplyMatricesKernelPfS_S_iii_param_0,
	.param .u64 .ptr .align 1 _Z22multiplyMatricesKernelPfS_S_iii_param_1,
	.param .u64 .ptr .align 1 _Z22multiplyMatricesKernelPfS_S_iii_param_2,
	.param .u32 _Z22multiplyMatricesKernelPfS_S_iii_param_3,
	.param .u32 _Z22multiplyMatricesKernelPfS_S_iii_param_4,
	.param .u32 _Z22multiplyMatricesKernelPfS_S_iii_param_5
)
{
	.reg .pred 	%p<14>;
	.reg .b32 	%r<43>;
	.reg .b32 	%f<55>;
	.reg .b64 	%rd<53>;

	ld.param.u64 	%rd8, [_Z22multiplyMatricesKernelPfS_S_iii_param_0];
	ld.param.u64 	%rd9, [_Z22multiplyMatricesKernelPfS_S_iii_param_1];
	ld.param.u64 	%rd7, [_Z22multiplyMatricesKernelPfS_S_iii_param_2];
	ld.param.u32 	%r20, [_Z22multiplyMatricesKernelPfS_S_iii_param_3];
	ld.param.u32 	%r18, [_Z22multiplyMatricesKernelPfS_S_iii_param_4];
	ld.param.u32 	%r19, [_Z22multiplyMatricesKernelPfS_S_iii_param_5];
	cvta.to.global.u64 	%rd1, %rd9;
	cvta.to.global.u64 	%rd2, %rd8;
	mov.u32 	%r22, %ntid.x;
	mov.u32 	%r23, %ctaid.x;
	mov.u32 	%r24, %tid.x;
	mad.lo.s32 	%r1, %r22, %r23, %r24;
	mov.u32 	%r25, %ntid.y;
	mov.u32 	%r26, %ctaid.y;
	mov.u32 	%r27, %tid.y;
	mad.lo.s32 	%r28, %r25, %r26, %r27;
	setp.ge.s32 	%p1, %r1, %r19;
	setp.ge.s32 	%p2, %r28, %r20;
	or.pred  	%p3, %p1, %p2;
	setp.lt.s32 	%p4, %r18, 1;
	or.pred  	%p5, %p3, %p4;
	@%p5 bra 	$L__BB0_12;
	cvta.to.global.u64 	%rd10, %rd7;
	mul.lo.s32 	%r3, %r18, %r28;
	mad.lo.s32 	%r30, %r19, %r28, %r1;
	mul.wide.s32 	%rd11, %r30, 4;
	add.s64 	%rd3, %rd10, %rd11;
	ld.global.f32 	%f52, [%rd3];
	and.b32  	%r4, %r18, 7;
	setp.lt.u32 	%p6, %r18, 8;
	mov.b32 	%r41, 0;
	@%p6 bra 	$L__BB0_4;
	and.b32  	%r41, %r18, 2147483640;
	neg.s32 	%r39, %r41;
	shl.b32 	%r7, %r19, 3;
	mul.wide.u32 	%rd12, %r3, 4;
	add.s64 	%rd13, %rd12, %rd2;
	add.s64 	%rd52, %rd13, 16;
	mul.wide.s32 	%rd16, %r19, 4;
	mov.u32 	%r38, %r1;
$L__BB0_3:
	.pragma "nounroll";
	ld.global.f32 	%f9, [%rd52+-16];
	mul.wide.s32 	%rd14, %r38, 4;
	add.s64 	%rd15, %rd1, %rd14;
	ld.global.f32 	%f10, [%rd15];
	fma.rn.f32 	%f11, %f9, %f10, %f52;
	st.global.f32 	[%rd3], %f11;
	ld.global.f32 	%f12, [%rd52+-12];
	add.s64 	%rd17, %rd15, %rd16;
	ld.global.f32 	%f13, [%rd17];
	fma.rn.f32 	%f14, %f12, %f13, %f11;
	st.global.f32 	[%rd3], %f14;
	ld.global.f32 	%f15, [%rd52+-8];
	add.s64 	%rd18, %rd17, %rd16;
	ld.global.f32 	%f16, [%rd18];
	fma.rn.f32 	%f17, %f15, %f16, %f14;
	st.global.f32 	[%rd3], %f17;
	ld.global.f32 	%f18, [%rd52+-4];
	add.s64 	%rd19, %rd18, %rd16;
	ld.global.f32 	%f19, [%rd19];
	fma.rn.f32 	%f20, %f18, %f19, %f17;
	st.global.f32 	[%rd3], %f20;
	ld.global.f32 	%f21, [%rd52];
	add.s64 	%rd20, %rd19, %rd16;
	ld.global.f32 	%f22, [%rd20];
	fma.rn.f32 	%f23, %f21, %f22, %f20;
	st.global.f32 	[%rd3], %f23;
	ld.global.f32 	%f24, [%rd52+4];
	add.s64 	%rd21, %rd20, %rd16;
	ld.global.f32 	%f25, [%rd21];
	fma.rn.f32 	%f26, %f24, %f25, %f23;
	st.global.f32 	[%rd3], %f26;
	ld.global.f32 	%f27, [%rd52+8];
	add.s64 	%rd22, %rd21, %rd16;
	ld.global.f32 	%f28, [%rd22];
	fma.rn.f32 	%f29, %f27, %f28, %f26;
	st.global.f32 	[%rd3], %f29;
	ld.global.f32 	%f30, [%rd52+12];
	add.s64 	%rd23, %rd22, %rd16;
	ld.global.f32 	%f31, [%rd23];
	fma.rn.f32 	%f52, %f30, %f31, %f29;
	st.global.f32 	[%rd3], %f52;
	add.s32 	%r39, %r39, 8;
	add.s32 	%r38, %r38, %r7;
	add.s64 	%rd52, %rd52, 32;
	setp.ne.s32 	%p7, %r39, 0;
	@%p7 bra 	$L__BB0_3;
$L__BB0_4:
	setp.eq.s32 	%p8, %r4, 0;
	@%p8 bra 	$L__BB0_12;
	and.b32  	%r13, %r18, 3;
	setp.lt.u32 	%p9, %r4, 4;
	@%p9 bra 	$L__BB0_7;
	add.s32 	%r31, %r41, %r3;
	mul.wide.u32 	%rd24, %r31, 4;
	add.s64 	%rd25, %rd2, %rd24;
	ld.global.f32 	%f32, [%rd25];
	mad.lo.s32 	%r32, %r41, %r19, %r1;
	mul.wide.s32 	%rd26, %r32, 4;
	add.s64 	%rd27, %rd1, %rd26;
	ld.global.f32 	%f33, [%rd27];
	fma.rn.f32 	%f34, %f32, %f33, %f52;
	st.global.f32 	[%rd3], %f34;
	cvt.u64.u32 	%rd28, %r3;
	cvt.u64.u32 	%rd29, %r41;
	add.s64 	%rd30, %rd29, %rd28;
	shl.b64 	%rd31, %rd30, 2;
	add.s64 	%rd32, %rd2, %rd31;
	ld.global.f32 	%f35, [%rd32+4];
	mul.wide.s32 	%rd33, %r19, 4;
	add.s64 	%rd34, %rd27, %rd33;
	ld.global.f32 	%f36, [%rd34];
	fma.rn.f32 	%f37, %f35, %f36, %f34;
	st.global.f32 	[%rd3], %f37;
	ld.global.f32 	%f38, [%rd32+8];
	add.s64 	%rd35, %rd34, %rd33;
	ld.global.f32 	%f39, [%rd35];
	fma.rn.f32 	%f40, %f38, %f39, %f37;
	st.global.f32 	[%rd3], %f40;
	ld.global.f32 	%f41, [%rd32+12];
	add.s64 	%rd36, %rd35, %rd33;
	ld.global.f32 	%f42, [%rd36];
	fma.rn.f32 	%f52, %f41, %f42, %f40;
	st.global.f32 	[%rd3], %f52;
	add.s32 	%r41, %r41, 4;
$L__BB0_7:
	setp.eq.s32 	%p10, %r13, 0;
	@%p10 bra 	$L__BB0_12;
	setp.eq.s32 	%p11, %r13, 1;
	@%p11 bra 	$L__BB0_10;
	add.s32 	%r33, %r41, %r3;
	mul.wide.u32 	%rd37, %r33, 4;
	add.s64 	%rd38, %rd2, %rd37;
	ld.global.f32 	%f43, [%rd38];
	mad.lo.s32 	%r34, %r41, %r19, %r1;
	mul.wide.s32 	%rd39, %r34, 4;
	add.s64 	%rd40, %rd1, %rd39;
	ld.global.f32 	%f44, [%rd40];
	fma.rn.f32 	%f45, %f43, %f44, %f52;
	st.global.f32 	[%rd3], %f45;
	cvt.u64.u32 	%rd41, %r3;
	cvt.u64.u32 	%rd42, %r41;
	add.s64 	%rd43, %rd42, %rd41;
	shl.b64 	%rd44, %rd43, 2;
	add.s64 	%rd45, %rd2, %rd44;
	ld.global.f32 	%f46, [%rd45+4];
	mul.wide.s32 	%rd46, %r19, 4;
	add.s64 	%rd47, %rd40, %rd46;
	ld.global.f32 	%f47, [%rd47];
	fma.rn.f32 	%f52, %f46, %f47, %f45;
	st.global.f32 	[%rd3], %f52;
	add.s32 	%r41, %r41, 2;
$L__BB0_10:
	and.b32  	%r35, %r18, 1;
	setp.eq.b32 	%p12, %r35, 1;
	not.pred 	%p13, %p12;
	@%p13 bra 	$L__BB0_12;
	add.s32 	%r36, %r41, %r3;
	mul.wide.u32 	%rd48, %r36, 4;
	add.s64 	%rd49, %rd2, %rd48;
	ld.global.f32 	%f48, [%rd49];
	mad.lo.s32 	%r37, %r41, %r19, %r1;
	mul.wide.s32 	%rd50, %r37, 4;
	add.s64 	%rd51, %rd1, %rd50;
	ld.global.f32 	%f49, [%rd51];
	fma.rn.f32 	%f50, %f48, %f49, %f52;
	st.global.f32 	[%rd3], %f50;
$L__BB0_12:
	ret;

}


// ===== COMPILED SASS (sm_100) =====

	.target	sm_100

	.elftype	@"ET_EXEC"


//--------------------- .note.nv.tkinfo           --------------------------
	.section	.note.nv.tkinfo,"",@"SHT_NOTE"
	.sectionflags	@"SHF_NOTE_NV_TKINFO"
	.tkinfo
        /*0018*/ 	.word	0x00000002
        /*0030*/ 	.string	""
        /*0030*/ 	.string	"ptxas"
        /*0030*/ 	.string	"Cuda compilation tools, release 13.0, V13.0.88"
        /*0030*/ 	.string	"Build cuda_13.0.r13.0/compiler.36424714_0"
        /*0030*/ 	.string	"-arch sm_100 -m 64 "



//--------------------- .note.nv.cuinfo           --------------------------
	.section	.note.nv.cuinfo,"",@"SHT_NOTE"
	.sectionflags	@"SHF_NOTE_NV_CUINFO"
        /*0018*/ 	.short	0x0002
        /*001a*/ 	.short	0x0064
        /*001c*/ 	.short	0x0082
	.zero		2


//--------------------- .nv.info                  --------------------------
	.section	.nv.info,"",@"SHT_CUDA_INFO"
	.align	4


	//----- nvinfo : EIATTR_REGCOUNT
	.align		4
        /*0000*/ 	.byte	0x04, 0x2f
        /*0002*/ 	.short	(.L_1 - .L_0)
	.align		4
.L_0:
        /*0004*/ 	.word	index@(_Z22multiplyMatricesKernelPfS_S_iii)
        /*0008*/ 	.word	0x0000001e


	//----- nvinfo : EIATTR_FRAME_SIZE
	.align		4
.L_1:
        /*000c*/ 	.byte	0x04, 0x11
        /*000e*/ 	.short	(.L_3 - .L_2)
	.align		4
.L_2:
        /*0010*/ 	.word	index@(_Z22multiplyMatricesKernelPfS_S_iii)
        /*0014*/ 	.word	0x00000000


	//----- nvinfo : EIATTR_MIN_STACK_SIZE
	.align		4
.L_3:
        /*0018*/ 	.byte	0x04, 0x12
        /*001a*/ 	.short	(.L_5 - .L_4)
	.align		4
.L_4:
        /*001c*/ 	.word	index@(_Z22multiplyMatricesKernelPfS_S_iii)
        /*0020*/ 	.word	0x00000000
.L_5:


//--------------------- .nv.compat                --------------------------
	.section	.nv.compat,"",@"SHT_CUDA_COMPAT_INFO"
	.align	4
        /*0000*/ 	.byte	0x02, 0x09, 0x00, 0x00, 0x02, 0x02, 0x01, 0x00, 0x02, 0x05, 0x05, 0x00, 0x03, 0x07, 0x01, 0x01
        /*0010*/ 	.byte	0x02, 0x03, 0x00, 0x00, 0x02, 0x06, 0x01, 0x00, 0x04, 0x0b, 0x08, 0x00, 0x09, 0x00, 0x00, 0x00
        /*0020*/ 	.byte	0x00, 0x00, 0x00, 0x00


//--------------------- .nv.info._Z22multiplyMatricesKernelPfS_S_iii --------------------------
	.section	.nv.info._Z22multiplyMatricesKernelPfS_S_iii,"",@"SHT_CUDA_INFO"
	.sectionflags	@""
	.align	4


	//----- nvinfo : EIATTR_CUDA_API_VERSION
	.align		4
        /*0000*/ 	.byte	0x04, 0x37
        /*0002*/ 	.short	(.L_7 - .L_6)
.L_6:
        /*0004*/ 	.word	0x00000082


	//----- nvinfo : EIATTR_KPARAM_INFO
	.align		4
.L_7:
        /*0008*/ 	.byte	0x04, 0x17
        /*000a*/ 	.short	(.L_9 - .L_8)
.L_8:
        /*000c*/ 	.word	0x00000000
        /*0010*/ 	.short	0x0005
        /*0012*/ 	.short	0x0020
        /*0014*/ 	.byte	0x00, 0xf0, 0x11, 0x00


	//----- nvinfo : EIATTR_KPARAM_INFO
	.align		4
.L_9:
        /*0018*/ 	.byte	0x04, 0x17
        /*001a*/ 	.short	(.L_11 - .L_10)
.L_10:
        /*001c*/ 	.word	0x00000000
        /*0020*/ 	.short	0x0004
        /*0022*/ 	.short	0x001c
        /*0024*/ 	.byte	0x00, 0xf0, 0x11, 0x00


	//----- nvinfo : EIATTR_KPARAM_INFO
	.align		4
.L_11:
        /*0028*/ 	.byte	0x04, 0x17
        /*002a*/ 	.short	(.L_13 - .L_12)
.L_12:
        /*002c*/ 	.word	0x00000000
        /*0030*/ 	.short	0x0003
        /*0032*/ 	.short	0x0018
        /*0034*/ 	.byte	0x00, 0xf0, 0x11, 0x00


	//----- nvinfo : EIATTR_KPARAM_INFO
	.align		4
.L_13:
        /*0038*/ 	.byte	0x04, 0x17
        /*003a*/ 	.short	(.L_15 - .L_14)
.L_14:
        /*003c*/ 	.word	0x00000000
        /*0040*/ 	.short	0x0002
        /*0042*/ 	.short	0x0010
        /*0044*/ 	.byte	0x00, 0xf5, 0x21, 0x00


	//----- nvinfo : EIATTR_KPARAM_INFO
	.align		4
.L_15:
        /*0048*/ 	.byte	0x04, 0x17
        /*004a*/ 	.short	(.L_17 - .L_16)
.L_16:
        /*004c*/ 	.word	0x00000000
        /*0050*/ 	.short	0x0001
        /*0052*/ 	.short	0x0008
        /*0054*/ 	.byte	0x00, 0xf5, 0x21, 0x00


	//----- nvinfo : EIATTR_KPARAM_INFO
	.align		4
.L_17:
        /*0058*/ 	.byte	0x04, 0x17
        /*005a*/ 	.short	(.L_19 - .L_18)
.L_18:
        /*005c*/ 	.word	0x00000000
        /*0060*/ 	.short	0x0000
        /*0062*/ 	.short	0x0000
        /*0064*/ 	.byte	0x00, 0xf5, 0x21, 0x00


	//----- nvinfo : EIATTR_SPARSE_MMA_MASK
	.align		4
.L_19:
        /*0068*/ 	.byte	0x03, 0x50
        /*006a*/ 	.short	0x0000


	//----- nvinfo : EIATTR_MAXREG_COUNT
	.align		4
        /*006c*/ 	.byte	0x03, 0x1b
        /*006e*/ 	.short	0x00ff


	//----- nvinfo : EIATTR_MERCURY_ISA_VERSION
	.align		4
        /*0070*/ 	.byte	0x03, 0x5f
        /*0072*/ 	.short	0x0101


	//----- nvinfo : EIATTR_VRC_CTA_INIT_COUNT
	.align		4
        /*0074*/ 	.byte	0x02, 0x4a
	.zero		1
	.zero		1


	//----- nvinfo : EIATTR_EXIT_INSTR_OFFSETS
	.align		4
        /*0078*/ 	.byte	0x04, 0x1c
        /*007a*/ 	.short	(.L_21 - .L_20)


	//   ....[0]....
.L_20:
        /*007c*/ 	.word	0x000000e0


	//   ....[1]....
        /*0080*/ 	.word	0x00000500


	//   ....[2]....
        /*0084*/ 	.word	0x00000740


	//   ....[3]....
        /*0088*/ 	.word	0x000008e0


	//   ....[4]....
        /*008c*/ 	.word	0x00000990


	//----- nvinfo : EIATTR_CBANK_PARAM_SIZE
	.align		4
.L_21:
        /*0090*/ 	.byte	0x03, 0x19
        /*0092*/ 	.short	0x0024


	//----- nvinfo : EIATTR_PARAM_CBANK
	.align		4
        /*0094*/ 	.byte	0x04, 0x0a
        /*0096*/ 	.short	(.L_23 - .L_22)
	.align		4
.L_22:
        /*0098*/ 	.word	index@(.nv.constant0._Z22multiplyMatricesKernelPfS_S_iii)
        /*009c*/ 	.short	0x0380
        /*009e*/ 	.short	0x0024


	//----- nvinfo : EIATTR_SW_WAR
	.align		4
.L_23:
        /*00a0*/ 	.byte	0x04, 0x36
        /*00a2*/ 	.short	(.L_25 - .L_24)
.L_24:
        /*00a4*/ 	.word	0x00000008
.L_25:


//--------------------- .nv.callgraph             --------------------------
	.section	.nv.callgraph,"",@"SHT_CUDA_CALLGRAPH"
	.align	4
	.sectionentsize	8
	.align		4
        /*0000*/ 	.word	0x00000000
	.align		4
        /*0004*/ 	.word	0xffffffff
	.align		4
        /*0008*/ 	.word	0x00000000
	.align		4
        /*000c*/ 	.word	0xfffffffe
	.align		4
        /*0010*/ 	.word	0x00000000
	.align		4
        /*0014*/ 	.word	0xfffffffd
	.align		4
        /*0018*/ 	.word	0x00000000
	.align		4
        /*001c*/ 	.word	0xfffffffc


//--------------------- .text._Z22multiplyMatricesKernelPfS_S_iii --------------------------
	.section	.text._Z22multiplyMatricesKernelPfS_S_iii,"ax",@progbits
	.align	128
        .global         _Z22multiplyMatricesKernelPfS_S_iii
        .type           _Z22multiplyMatricesKernelPfS_S_iii,@function
        .size           _Z22multiplyMatricesKernelPfS_S_iii,(.L_x_5 - _Z22multiplyMatricesKernelPfS_S_iii)
        .other          _Z22multiplyMatricesKernelPfS_S_iii,@"STO_CUDA_ENTRY STV_DEFAULT"
_Z22multiplyMatricesKernelPfS_S_iii:
.text._Z22multiplyMatricesKernelPfS_S_iii:
[----:B------:R-:W-:Y:S01]  /*0000*/  LDC R1, c[0x0][0x37c] ;  /* 0x0000df00ff017b82 */ /* 0x000fe20000000800 */
[----:B------:R-:W0:Y:S01]  /*0010*/  S2R R6, SR_CTAID.Y ;  /* 0x0000000000067919 */ /* 0x000e220000002600 */
[----:B------:R-:W1:Y:S06]  /*0020*/  LDCU UR4, c[0x0][0x360] ;  /* 0x00006c00ff0477ac */ /* 0x000e6c0008000800 */
[----:B------:R-:W2:Y:S01]  /*0030*/  LDC.64 R2, c[0x0][0x398] ;  /* 0x0000e600ff027b82 */ /* 0x000ea20000000a00 */
[----:B------:R-:W0:Y:S01]  /*0040*/  S2R R5, SR_TID.Y ;  /* 0x0000000000057919 */ /* 0x000e220000002200 */
[----:B------:R-:W0:Y:S01]  /*0050*/  LDCU UR5, c[0x0][0x364] ;  /* 0x00006c80ff0577ac */ /* 0x000e220008000800 */
[----:B------:R-:W1:Y:S05]  /*0060*/  S2R R9, SR_CTAID.X ;  /* 0x0000000000097919 */ /* 0x000e6a0000002500 */
[----:B------:R-:W3:Y:S01]  /*0070*/  LDC R0, c[0x0][0x3a0] ;  /* 0x0000e800ff007b82 */ /* 0x000ee20000000800 */
[----:B------:R-:W1:Y:S01]  /*0080*/  S2R R4, SR_TID.X ;  /* 0x0000000000047919 */ /* 0x000e620000002100 */
[----:B0-----:R-:W-:-:S05]  /*0090*/  IMAD R6, R6, UR5, R5 ;  /* 0x0000000506067c24 */ /* 0x001fca000f8e0205 */
[----:B--2---:R-:W-:Y:S01]  /*00a0*/  ISETP.GE.AND P0, PT, R6, R2, PT ;  /* 0x000000020600720c */ /* 0x004fe20003f06270 */
[----:B-1----:R-:W-:-:S05]  /*00b0*/  IMAD R9, R9, UR4, R4 ;  /* 0x0000000409097c24 */ /* 0x002fca000f8e0204 */
[----:B---3--:R-:W-:-:S04]  /*00c0*/  ISETP.GE.OR P0, PT, R9, R0, P0 ;  /* 0x000000000900720c */ /* 0x008fc80000706670 */
[----:B------:R-:W-:-:S13]  /*00d0*/  ISETP.LT.OR P0, PT, R3, 0x1, P0 ;  /* 0x000000010300780c */ /* 0x000fda0000701670 */
[----:B------:R-:W-:Y:S05]  /*00e0*/  @P0 EXIT ;  /* 0x000000000000094d */ /* 0x000fea0003800000 */
[----:B------:R-:W0:Y:S01]  /*00f0*/  LDC.64 R4, c[0x0][0x390] ;  /* 0x0000e400ff047b82 */ /* 0x000e220000000a00 */
[----:B------:R-:W1:Y:S01]  /*0100*/  LDCU.64 UR4, c[0x0][0x358] ;  /* 0x00006b00ff0477ac */ /* 0x000e620008000a00 */
[C---:B------:R-:W-:Y:S01]  /*0110*/  ISETP.GE.U32.AND P1, PT, R3.reuse, 0x8, PT ;  /* 0x000000080300780c */ /* 0x040fe20003f26070 */
[C---:B------:R-:W-:Y:S01]  /*0120*/  IMAD R7, R6.reuse, R0, R9 ;  /* 0x0000000006077224 */ /* 0x040fe200078e0209 */
[----:B------:R-:W-:Y:S01]  /*0130*/  LOP3.LUT R10, R3, 0x7, RZ, 0xc0, !PT ;  /* 0x00000007030a7812 */ /* 0x000fe200078ec0ff */
[----:B------:R-:W-:Y:S02]  /*0140*/  HFMA2 R11, -RZ, RZ, 0, 0 ;  /* 0x00000000ff0b7431 */ /* 0x000fe400000001ff */
[----:B------:R-:W-:Y:S01]  /*0150*/  IMAD R2, R6, R3, RZ ;  /* 0x0000000306027224 */ /* 0x000fe200078e02ff */
[----:B------:R-:W-:Y:S01]  /*0160*/  ISETP.NE.AND P0, PT, R10, RZ, PT ;  /* 0x000000ff0a00720c */ /* 0x000fe20003f05270 */
[----:B0-----:R-:W-:-:S05]  /*0170*/  IMAD.WIDE R4, R7, 0x4, R4 ;  /* 0x0000000407047825 */ /* 0x001fca00078e0204 */
[----:B-1----:R0:W5:Y:S01]  /*0180*/  LDG.E R15, desc[UR4][R4.64] ;  /* 0x00000004040f7981 */ /* 0x002162000c1e1900 */
[----:B------:R-:W-:Y:S06]  /*0190*/  @!P1 BRA `(.L_x_0) ;  /* 0x0000000000d89947 */ /* 0x000fec0003800000 */
[----:B------:R-:W1:Y:S01]  /*01a0*/  LDC.64 R6, c[0x0][0x380] ;  /* 0x0000e000ff067b82 */ /* 0x000e620000000a00 */
[----:B------:R-:W-:Y:S02]  /*01b0*/  LOP3.LUT R11, R3, 0x7ffffff8, RZ, 0xc0, !PT ;  /* 0x7ffffff8030b7812 */ /* 0x000fe400078ec0ff */
[----:B------:R-:W-:Y:S02]  /*01c0*/  MOV R13, R9 ;  /* 0x00000009000d7202 */ /* 0x000fe40000000f00 */
[----:B------:R-:W-:Y:S01]  /*01d0*/  IADD3 R8, PT, PT, -R11, RZ, RZ ;  /* 0x000000ff0b087210 */ /* 0x000fe20007ffe1ff */
[----:B-1----:R-:W-:-:S03]  /*01e0*/  IMAD.WIDE.U32 R6, R2, 0x4, R6 ;  /* 0x0000000402067825 */ /* 0x002fc600078e0006 */
[----:B------:R-:W-:-:S04]  /*01f0*/  IADD3 R6, P1, PT, R6, 0x10, RZ ;  /* 0x0000001006067810 */ /* 0x000fc80007f3e0ff */
[----:B------:R-:W-:-:S09]  /*0200*/  IADD3.X R7, PT, PT, RZ, R7, RZ, P1, !PT ;  /* 0x00000007ff077210 */ /* 0x000fd20000ffe4ff */
.L_x_1:
[----:B------:R-:W1:Y:S01]  /*0210*/  LDC.64 R16, c[0x0][0x388] ;  /* 0x0000e200ff107b82 */ /* 0x000e620000000a00 */
[----:B--2---:R-:W2:Y:S01]  /*0220*/  LDG.E R12, desc[UR4][R6.64+-0x10] ;  /* 0xfffff004060c7981 */ /* 0x004ea2000c1e1900 */
[----:B-1----:R-:W-:-:S05]  /*0230*/  IMAD.WIDE R16, R13, 0x4, R16 ;  /* 0x000000040d107825 */ /* 0x002fca00078e0210 */
[----:B------:R-:W2:Y:S02]  /*0240*/  LDG.E R14, desc[UR4][R16.64] ;  /* 0x00000004100e7981 */ /* 0x000ea4000c1e1900 */
[----:B--2--5:R-:W-:Y:S01]  /*0250*/  FFMA R21, R12, R14, R15 ;  /* 0x0000000e0c157223 */ /* 0x024fe2000000000f */
[----:B------:R-:W-:-:S04]  /*0260*/  IMAD.WIDE R14, R0, 0x4, R16 ;  /* 0x00000004000e7825 */ /* 0x000fc800078e0210 */
[----:B------:R1:W-:Y:S04]  /*0270*/  STG.E desc[UR4][R4.64], R21 ;  /* 0x0000001504007986 */ /* 0x0003e8000c101904 */
[----:B------:R-:W2:Y:S04]  /*0280*/  LDG.E R12, desc[UR4][R6.64+-0xc] ;  /* 0xfffff404060c7981 */ /* 0x000ea8000c1e1900 */
[----:B------:R-:W2:Y:S02]  /*0290*/  LDG.E R18, desc[UR4][R14.64] ;  /* 0x000000040e127981 */ /* 0x000ea4000c1e1900 */
[----:B--2---:R-:W-:Y:S01]  /*02a0*/  FFMA R23, R12, R18, R21 ;  /* 0x000000120c177223 */ /* 0x004fe20000000015 */
[----:B------:R-:W-:-:S04]  /*02b0*/  IMAD.WIDE R18, R0, 0x4, R14 ;  /* 0x0000000400127825 */ /* 0x000fc800078e020e */
[----:B------:R2:W-:Y:S04]  /*02c0*/  STG.E desc[UR4][R4.64], R23 ;  /* 0x0000001704007986 */ /* 0x0005e8000c101904 */
[----:B------:R-:W3:Y:S04]  /*02d0*/  LDG.E R12, desc[UR4][R6.64+-0x8] ;  /* 0xfffff804060c7981 */ /* 0x000ee8000c1e1900 */
[----:B------:R-:W3:Y:S01]  /*02e0*/  LDG.E R20, desc[UR4][R18.64] ;  /* 0x0000000412147981 */ /* 0x000ee2000c1e1900 */
[----:B------:R-:W-:-:S04]  /*02f0*/  IMAD.WIDE R16, R0, 0x4, R18 ;  /* 0x0000000400107825 */ /* 0x000fc800078e0212 */
[----:B---3--:R-:W-:-:S05]  /*0300*/  FFMA R25, R12, R20, R23 ;  /* 0x000000140c197223 */ /* 0x008fca0000000017 */
[----:B------:R3:W-:Y:S04]  /*0310*/  STG.E desc[UR4][R4.64], R25 ;  /* 0x0000001904007986 */ /* 0x0007e8000c101904 */
[----:B------:R-:W1:Y:S04]  /*0320*/  LDG.E R12, desc[UR4][R6.64+-0x4] ;  /* 0xfffffc04060c7981 */ /* 0x000e68000c1e1900 */
[----:B------:R-:W1:Y:S01]  /*0330*/  LDG.E R20, desc[UR4][R16.64] ;  /* 0x0000000410147981 */ /* 0x000e62000c1e1900 */
[----:B------:R-:W-:-:S04]  /*0340*/  IMAD.WIDE R14, R0, 0x4, R16 ;  /* 0x00000004000e7825 */ /* 0x000fc800078e0210 */
[----:B-1----:R-:W-:-:S05]  /*0350*/  FFMA R21, R12, R20, R25 ;  /* 0x000000140c157223 */ /* 0x002fca0000000019 */
[----:B------:R1:W-:Y:S04]  /*0360*/  STG.E desc[UR4][R4.64], R21 ;  /* 0x0000001504007986 */ /* 0x0003e8000c101904 */
[----:B------:R-:W2:Y:S04]  /*0370*/  LDG.E R12, desc[UR4][R6.64] ;  /* 0x00000004060c7981 */ /* 0x000ea8000c1e1900 */
[----:B------:R-:W2:Y:S01]  /*0380*/  LDG.E R20, desc[UR4][R14.64] ;  /* 0x000000040e147981 */ /* 0x000ea2000c1e1900 */
[----:B------:R-:W-:-:S04]  /*0390*/  IMAD.WIDE R18, R0, 0x4, R14 ;  /* 0x0000000400127825 */ /* 0x000fc800078e020e */
[----:B--2---:R-:W-:-:S05]  /*03a0*/  FFMA R23, R12, R20, R21 ;  /* 0x000000140c177223 */ /* 0x004fca0000000015 */
[----:B------:R2:W-:Y:S04]  /*03b0*/  STG.E desc[UR4][R4.64], R23 ;  /* 0x0000001704007986 */ /* 0x0005e8000c101904 */
[----:B------:R-:W3:Y:S04]  /*03c0*/  LDG.E R12, desc[UR4][R6.64+0x4] ;  /* 0x00000404060c7981 */ /* 0x000ee8000c1e1900 */
[----:B------:R-:W3:Y:S01]  /*03d0*/  LDG.E R20, desc[UR4][R18.64] ;  /* 0x0000000412147981 */ /* 0x000ee2000c1e1900 */
[----:B------:R-:W-:-:S04]  /*03e0*/  IMAD.WIDE R16, R0, 0x4, R18 ;  /* 0x0000000400107825 */ /* 0x000fc800078e0212 */
[----:B---3--:R-:W-:-:S05]  /*03f0*/  FFMA R25, R12, R20, R23 ;  /* 0x000000140c197223 */ /* 0x008fca0000000017 */
[----:B------:R2:W-:Y:S04]  /*0400*/  STG.E desc[UR4][R4.64], R25 ;  /* 0x0000001904007986 */ /* 0x0005e8000c101904 */
[----:B------:R-:W3:Y:S04]  /*0410*/  LDG.E R12, desc[UR4][R6.64+0x8] ;  /* 0x00000804060c7981 */ /* 0x000ee8000c1e1900 */
[----:B------:R-:W3:Y:S01]  /*0420*/  LDG.E R20, desc[UR4][R16.64] ;  /* 0x0000000410147981 */ /* 0x000ee2000c1e1900 */
[----:B------:R-:W-:Y:S01]  /*0430*/  IADD3 R8, PT, PT, R8, 0x8, RZ ;  /* 0x0000000808087810 */ /* 0x000fe20007ffe0ff */
[----:B---3--:R-:W-:Y:S01]  /*0440*/  FFMA R27, R12, R20, R25 ;  /* 0x000000140c1b7223 */ /* 0x008fe20000000019 */
[----:B-1----:R-:W-:-:S04]  /*0450*/  IMAD.WIDE R20, R0, 0x4, R16 ;  /* 0x0000000400147825 */ /* 0x002fc800078e0210 */
[----:B------:R2:W-:Y:S04]  /*0460*/  STG.E desc[UR4][R4.64], R27 ;  /* 0x0000001b04007986 */ /* 0x0005e8000c101904 */
[----:B------:R-:W3:Y:S04]  /*0470*/  LDG.E R20, desc[UR4][R20.64] ;  /* 0x0000000414147981 */ /* 0x000ee8000c1e1900 */
[----:B------:R1:W3:Y:S01]  /*0480*/  LDG.E R12, desc[UR4][R6.64+0xc] ;  /* 0x00000c04060c7981 */ /* 0x0002e2000c1e1900 */
[----:B------:R-:W-:Y:S02]  /*0490*/  ISETP.NE.AND P1, PT, R8, RZ, PT ;  /* 0x000000ff0800720c */ /* 0x000fe40003f25270 */
[----:B------:R-:W-:-:S02]  /*04a0*/  LEA R13, R0, R13, 0x3 ;  /* 0x0000000d000d7211 */ /* 0x000fc400078e18ff */
[----:B-1----:R-:W-:-:S04]  /*04b0*/  IADD3 R6, P2, PT, R6, 0x20, RZ ;  /* 0x0000002006067810 */ /* 0x002fc80007f5e0ff */
[----:B------:R-:W-:Y:S01]  /*04c0*/  IADD3.X R7, PT, PT, RZ, R7, RZ, P2, !PT ;  /* 0x00000007ff077210 */ /* 0x000fe200017fe4ff */
[----:B---3--:R-:W-:-:S05]  /*04d0*/  FFMA R15, R12, R20, R27 ;  /* 0x000000140c0f7223 */ /* 0x008fca000000001b */
[----:B------:R2:W-:Y:S01]  /*04e0*/  STG.E desc[UR4][R4.64], R15 ;  /* 0x0000000f04007986 */ /* 0x0005e2000c101904 */
[----:B------:R-:W-:Y:S05]  /*04f0*/  @P1 BRA `(.L_x_1) ;  /* 0xfffffffc00441947 */ /* 0x000fea000383ffff */
.L_x_0:
[----:B------:R-:W-:Y:S05]  /*0500*/  @!P0 EXIT ;  /* 0x000000000000894d */ /* 0x000fea0003800000 */
[----:B------:R-:W-:Y:S02]  /*0510*/  ISETP.GE.U32.AND P1, PT, R10, 0x4, PT ;  /* 0x000000040a00780c */ /* 0x000fe40003f26070 */
[----:B------:R-:W-:-:S04]  /*0520*/  LOP3.LUT R8, R3, 0x3, RZ, 0xc0, !PT ;  /* 0x0000000303087812 */ /* 0x000fc800078ec0ff */
[----:B------:R-:W-:-:S07]  /*0530*/  ISETP.NE.AND P0, PT, R8, RZ, PT ;  /* 0x000000ff0800720c */ /* 0x000fce0003f05270 */
[----:B------:R-:W-:Y:S06]  /*0540*/  @!P1 BRA `(.L_x_2) ;  /* 0x00000000007c9947 */ /* 0x000fec0003800000 */
[----:B------:R-:W1:Y:S01]  /*0550*/  LDC.64 R16, c[0x0][0x380] ;  /* 0x0000e000ff107b82 */ /* 0x000e620000000a00 */
[----:B------:R-:W-:Y:S01]  /*0560*/  IADD3 R7, PT, PT, R2, R11, RZ ;  /* 0x0000000b02077210 */ /* 0x000fe20007ffe0ff */
[----:B------:R-:W-:Y:S01]  /*0570*/  IMAD R19, R11, R0, R9 ;  /* 0x000000000b137224 */ /* 0x000fe200078e0209 */
[----:B------:R-:W3:Y:S05]  /*0580*/  LDCU.64 UR6, c[0x0][0x380] ;  /* 0x00007000ff0677ac */ /* 0x000eea0008000a00 */
[----:B------:R-:W4:Y:S01]  /*0590*/  LDC.64 R12, c[0x0][0x388] ;  /* 0x0000e200ff0c7b82 */ /* 0x000f220000000a00 */
[----:B-1----:R-:W-:-:S06]  /*05a0*/  IMAD.WIDE.U32 R16, R7, 0x4, R16 ;  /* 0x0000000407107825 */ /* 0x002fcc00078e0010 */
[----:B------:R-:W2:Y:S01]  /*05b0*/  LDG.E R16, desc[UR4][R16.64] ;  /* 0x0000000410107981 */ /* 0x000ea2000c1e1900 */
[----:B----4-:R-:W-:-:S05]  /*05c0*/  IMAD.WIDE R12, R19, 0x4, R12 ;  /* 0x00000004130c7825 */ /* 0x010fca00078e020c */
[----:B------:R-:W2:Y:S01]  /*05d0*/  LDG.E R10, desc[UR4][R12.64] ;  /* 0x000000040c0a7981 */ /* 0x000ea2000c1e1900 */
[----:B------:R-:W-:-:S04]  /*05e0*/  IADD3 R7, P1, PT, R2, R11, RZ ;  /* 0x0000000b02077210 */ /* 0x000fc80007f3e0ff */
[----:B------:R-:W-:Y:S02]  /*05f0*/  IADD3.X R14, PT, PT, RZ, RZ, RZ, P1, !PT ;  /* 0x000000ffff0e7210 */ /* 0x000fe40000ffe4ff */
[----:B---3--:R-:W-:-:S04]  /*0600*/  LEA R6, P1, R7, UR6, 0x2 ;  /* 0x0000000607067c11 */ /* 0x008fc8000f8210ff */
[----:B------:R-:W-:Y:S01]  /*0610*/  LEA.HI.X R7, R7, UR7, R14, 0x2, P1 ;  /* 0x0000000707077c11 */ /* 0x000fe200088f140e */
[----:B--2--5:R-:W-:Y:S01]  /*0620*/  FFMA R19, R16, R10, R15 ;  /* 0x0000000a10137223 */ /* 0x024fe2000000000f */
[----:B------:R-:W-:-:S04]  /*0630*/  IMAD.WIDE R14, R0, 0x4, R12 ;  /* 0x00000004000e7825 */ /* 0x000fc800078e020c */
[----:B------:R1:W-:Y:S04]  /*0640*/  STG.E desc[UR4][R4.64], R19 ;  /* 0x0000001304007986 */ /* 0x0003e8000c101904 */
[----:B------:R-:W2:Y:S04]  /*0650*/  LDG.E R18, desc[UR4][R14.64] ;  /* 0x000000040e127981 */ /* 0x000ea8000c1e1900 */
[----:B------:R-:W2:Y:S01]  /*0660*/  LDG.E R10, desc[UR4][R6.64+0x4] ;  /* 0x00000404060a7981 */ /* 0x000ea2000c1e1900 */
[----:B------:R-:W-:-:S04]  /*0670*/  IMAD.WIDE R12, R0, 0x4, R14 ;  /* 0x00000004000c7825 */ /* 0x000fc800078e020e */
[----:B--2---:R-:W-:-:S05]  /*0680*/  FFMA R21, R10, R18, R19 ;  /* 0x000000120a157223 */ /* 0x004fca0000000013 */
[----:B------:R1:W-:Y:S04]  /*0690*/  STG.E desc[UR4][R4.64], R21 ;  /* 0x0000001504007986 */ /* 0x0003e8000c101904 */
[----:B------:R-:W2:Y:S04]  /*06a0*/  LDG.E R10, desc[UR4][R6.64+0x8] ;  /* 0x00000804060a7981 */ /* 0x000ea8000c1e1900 */
[----:B------:R-:W2:Y:S02]  /*06b0*/  LDG.E R16, desc[UR4][R12.64] ;  /* 0x000000040c107981 */ /* 0x000ea4000c1e1900 */
[----:B--2---:R-:W-:Y:S01]  /*06c0*/  FFMA R23, R10, R16, R21 ;  /* 0x000000100a177223 */ /* 0x004fe20000000015 */
[----:B------:R-:W-:-:S04]  /*06d0*/  IMAD.WIDE R16, R0, 0x4, R12 ;  /* 0x0000000400107825 */ /* 0x000fc800078e020c */
[----:B------:R1:W-:Y:S04]  /*06e0*/  STG.E desc[UR4][R4.64], R23 ;  /* 0x0000001704007986 */ /* 0x0003e8000c101904 */
[----:B------:R-:W2:Y:S04]  /*06f0*/  LDG.E R10, desc[UR4][R6.64+0xc] ;  /* 0x00000c04060a7981 */ /* 0x000ea8000c1e1900 */
[----:B------:R-:W2:Y:S01]  /*0700*/  LDG.E R16, desc[UR4][R16.64] ;  /* 0x0000000410107981 */ /* 0x000ea2000c1e1900 */
[----:B------:R-:W-:Y:S01]  /*0710*/  IADD3 R11, PT, PT, R11, 0x4, RZ ;  /* 0x000000040b0b7810 */ /* 0x000fe20007ffe0ff */
[----:B--2---:R-:W-:-:S05]  /*0720*/  FFMA R15, R10, R16, R23 ;  /* 0x000000100a0f7223 */ /* 0x004fca0000000017 */
[----:B------:R1:W-:Y:S02]  /*0730*/  STG.E desc[UR4][R4.64], R15 ;  /* 0x0000000f04007986 */ /* 0x0003e4000c101904 */
.L_x_2:
[----:B------:R-:W-:Y:S05]  /*0740*/  @!P0 EXIT ;  /* 0x000000000000894d */ /* 0x000fea0003800000 */
[----:B------:R-:W-:Y:S02]  /*0750*/  ISETP.NE.AND P1, PT, R8, 0x1, PT ;  /* 0x000000010800780c */ /* 0x000fe40003f25270 */
[----:B------:R-:W-:-:S04]  /*0760*/  LOP3.LUT R3, R3, 0x1, RZ, 0xc0, !PT ;  /* 0x0000000103037812 */ /* 0x000fc800078ec0ff */
[----:B------:R-:W-:-:S07]  /*0770*/  ISETP.NE.U32.AND P0, PT, R3, 0x1, PT ;  /* 0x000000010300780c */ /* 0x000fce0003f05070 */
[----:B------:R-:W-:Y:S06]  /*0780*/  @!P1 BRA `(.L_x_3) ;  /* 0x0000000000549947 */ /* 0x000fec0003800000 */
[----:B------:R-:W3:Y:S01]  /*0790*/  LDC.64 R6, c[0x0][0x380] ;  /* 0x0000e000ff067b82 */ /* 0x000ee20000000a00 */
[----:B------:R-:W-:Y:S01]  /*07a0*/  IADD3 R13, PT, PT, R2, R11, RZ ;  /* 0x0000000b020d7210 */ /* 0x000fe20007ffe0ff */
[----:B------:R-:W-:Y:S01]  /*07b0*/  IMAD R3, R11, R0, R9 ;  /* 0x000000000b037224 */ /* 0x000fe200078e0209 */
[----:B------:R-:W4:Y:S05]  /*07c0*/  LDCU.64 UR6, c[0x0][0x380] ;  /* 0x00007000ff0677ac */ /* 0x000f2a0008000a00 */
[----:B------:R-:W0:Y:S01]  /*07d0*/  LDC.64 R16, c[0x0][0x388] ;  /* 0x0000e200ff107b82 */ /* 0x000e220000000a00 */
[----:B---3--:R-:W-:-:S06]  /*07e0*/  IMAD.WIDE.U32 R12, R13, 0x4, R6 ;  /* 0x000000040d0c7825 */ /* 0x008fcc00078e0006 */
[----:B------:R-:W3:Y:S01]  /*07f0*/  LDG.E R12, desc[UR4][R12.64] ;  /* 0x000000040c0c7981 */ /* 0x000ee2000c1e1900 */
[----:B0-----:R-:W-:-:S05]  /*0800*/  IMAD.WIDE R16, R3, 0x4, R16 ;  /* 0x0000000403107825 */ /* 0x001fca00078e0210 */
[----:B------:R-:W3:Y:S01]  /*0810*/  LDG.E R3, desc[UR4][R16.64] ;  /* 0x0000000410037981 */ /* 0x000ee2000c1e1900 */
[----:B------:R-:W-:-:S04]  /*0820*/  IADD3 R7, P1, PT, R2, R11, RZ ;  /* 0x0000000b02077210 */ /* 0x000fc80007f3e0ff */
[----:B------:R-:W-:Y:S02]  /*0830*/  IADD3.X R8, PT, PT, RZ, RZ, RZ, P1, !PT ;  /* 0x000000ffff087210 */ /* 0x000fe40000ffe4ff */
[----:B----4-:R-:W-:Y:S01]  /*0840*/  LEA R6, P1, R7, UR6, 0x2 ;  /* 0x0000000607067c11 */ /* 0x010fe2000f8210ff */
[----:B-1----:R-:W-:-:S03]  /*0850*/  IMAD.WIDE R18, R0, 0x4, R16 ;  /* 0x0000000400127825 */ /* 0x002fc600078e0210 */
[----:B------:R-:W-:Y:S01]  /*0860*/  LEA.HI.X R7, R7, UR7, R8, 0x2, P1 ;  /* 0x0000000707077c11 */ /* 0x000fe200088f1408 */
[----:B---3-5:R-:W-:-:S05]  /*0870*/  FFMA R3, R12, R3, R15 ;  /* 0x000000030c037223 */ /* 0x028fca000000000f */
[----:B------:R3:W-:Y:S04]  /*0880*/  STG.E desc[UR4][R4.64], R3 ;  /* 0x0000000304007986 */ /* 0x0007e8000c101904 */
[----:B------:R-:W2:Y:S04]  /*0890*/  LDG.E R18, desc[UR4][R18.64] ;  /* 0x0000000412127981 */ /* 0x000ea8000c1e1900 */
[----:B------:R-:W2:Y:S01]  /*08a0*/  LDG.E R6, desc[UR4][R6.64+0x4] ;  /* 0x0000040406067981 */ /* 0x000ea2000c1e1900 */
[----:B------:R-:W-:Y:S01]  /*08b0*/  IADD3 R11, PT, PT, R11, 0x2, RZ ;  /* 0x000000020b0b7810 */ /* 0x000fe20007ffe0ff */
[----:B--2---:R-:W-:-:S05]  /*08c0*/  FFMA R15, R6, R18, R3 ;  /* 0x00000012060f7223 */ /* 0x004fca0000000003 */
[----:B------:R3:W-:Y:S02]  /*08d0*/  STG.E desc[UR4][R4.64], R15 ;  /* 0x0000000f04007986 */ /* 0x0007e4000c101904 */
.L_x_3:
[----:B------:R-:W-:Y:S05]  /*08e0*/  @P0 EXIT ;  /* 0x000000000000094d */ /* 0x000fea0003800000 */
[----:B------:R-:W4:Y:S01]  /*08f0*/  LDC.64 R6, c[0x0][0x380] ;  /* 0x0000e000ff067b82 */ /* 0x000f220000000a00 */
[----:B---3--:R-:W-:Y:S01]  /*0900*/  IADD3 R3, PT, PT, R2, R11, RZ ;  /* 0x0000000b02037210 */ /* 0x008fe20007ffe0ff */
[----:B------:R-:W-:-:S06]  /*0910*/  IMAD R9, R11, R0, R9 ;  /* 0x000000000b097224 */ /* 0x000fcc00078e0209 */
[----:B------:R-:W3:Y:S01]  /*0920*/  LDC.64 R12, c[0x0][0x388] ;  /* 0x0000e200ff0c7b82 */ /* 0x000ee20000000a00 */
[----:B----4-:R-:W-:-:S06]  /*0930*/  IMAD.WIDE.U32 R2, R3, 0x4, R6 ;  /* 0x0000000403027825 */ /* 0x010fcc00078e0006 */
[----:B------:R-:W1:Y:S01]  /*0940*/  LDG.E R2, desc[UR4][R2.64] ;  /* 0x0000000402027981 */ /* 0x000e62000c1e1900 */
[----:B---3--:R-:W-:-:S06]  /*0950*/  IMAD.WIDE R6, R9, 0x4, R12 ;  /* 0x0000000409067825 */ /* 0x008fcc00078e020c */
[----:B------:R-:W1:Y:S02]  /*0960*/  LDG.E R6, desc[UR4][R6.64] ;  /* 0x0000000406067981 */ /* 0x000e64000c1e1900 */
[----:B-12--5:R-:W-:-:S05]  /*0970*/  FFMA R15, R2, R6, R15 ;  /* 0x00000006020f7223 */ /* 0x026fca000000000f */
[----:B------:R-:W-:Y:S01]  /*0980*/  STG.E desc[UR4][R4.64], R15 ;  /* 0x0000000f04007986 */ /* 0x000fe2000c101904 */
[----:B------:R-:W-:Y:S05]  /*0990*/  EXIT ;  /* 0x000000000000794d */ /* 0x000fea0003800000 */
.L_x_4:
[----:B------:R-:W-:-:S00]  /*09a0*/  BRA `(.L_x_4) ;  /* 0xfffffffc00fc7947 */ /* 0x000fc0000383ffff */
[----:B------:R-:W-:-:S00]  /*09b0*/  NOP ;  /* 0x0000000000007918 */ /* 0x000fc00000000000 */
        /* <DEDUP_REMOVED lines=12> */
.L_x_5:


//--------------------- .nv.shared.reserved.0     --------------------------
	.section	.nv.shared.reserved.0,"aw",@nobits
	.weak		__nv_reservedSMEM_offset_0_alias
	.size		__nv_reservedSMEM_offset_0_alias, 0, 64
	.other		__nv_reservedSMEM_offset_0_alias,@"STO_CUDA_RESERVED_SHARED STV_DEFAULT"
__nv_reservedSMEM_offset_0_alias:
	.zero		0
	.zero		64


//--------------------- .nv.constant0._Z22multiplyMatricesKernelPfS_S_iii --------------------------
	.section	.nv.constant0._Z22multiplyMatricesKernelPfS_S_iii,"a",@progbits
	.sectionflags	@""
	.align	4
.nv.constant0._Z22multiplyMatricesKernelPfS_S_iii:
	.zero		932


//--------------------- SYMBOLS --------------------------

	.type		.nv.reservedSmem.offset0,@object
	.size		.nv.reservedSmem.offset0,0x4
